//
// Generated by NVIDIA NVVM Compiler
//
// Compiler Build ID: CL-36424714
// Cuda compilation tools, release 13.0, V13.0.88
// Based on NVVM 20.0.0
//

.version 9.0
.target sm_100
.address_size 64

	// .globl	_Z24AES_EncryptDecryptKernelPhS_i

.visible .entry _Z24AES_EncryptDecryptKernelPhS_i(
	.param .u64 .ptr .align 1 _Z24AES_EncryptDecryptKernelPhS_i_param_0,
	.param .u64 .ptr .align 1 _Z24AES_EncryptDecryptKernelPhS_i_param_1,
	.param .u32 _Z24AES_EncryptDecryptKernelPhS_i_param_2
)
{
	.reg .pred 	%p<2>;
	.reg .b16 	%rs<49>;
	.reg .b32 	%r<7>;
	.reg .b64 	%rd<7>;

	ld.param.u64 	%rd1, [_Z24AES_EncryptDecryptKernelPhS_i_param_0];
	ld.param.u64 	%rd2, [_Z24AES_EncryptDecryptKernelPhS_i_param_1];
	ld.param.u32 	%r2, [_Z24AES_EncryptDecryptKernelPhS_i_param_2];
	mov.u32 	%r3, %ctaid.x;
	mov.u32 	%r4, %ntid.x;
	mov.u32 	%r5, %tid.x;
	mad.lo.s32 	%r1, %r3, %r4, %r5;
	setp.ge.s32 	%p1, %r1, %r2;
	@%p1 bra 	$L__BB0_2;
	cvta.to.global.u64 	%rd3, %rd2;
	shl.b32 	%r6, %r1, 4;
	cvt.s64.s32 	%rd4, %r6;
	cvta.to.global.u64 	%rd5, %rd1;
	ld.global.u8 	%rs1, [%rd3];
	add.s64 	%rd6, %rd5, %rd4;
	ld.global.u8 	%rs2, [%rd6];
	xor.b16  	%rs3, %rs2, %rs1;
	st.global.u8 	[%rd6], %rs3;
	ld.global.u8 	%rs4, [%rd3+1];
	ld.global.u8 	%rs5, [%rd6+1];
	xor.b16  	%rs6, %rs5, %rs4;
	st.global.u8 	[%rd6+1], %rs6;
	ld.global.u8 	%rs7, [%rd3+2];
	ld.global.u8 	%rs8, [%rd6+2];
	xor.b16  	%rs9, %rs8, %rs7;
	st.global.u8 	[%rd6+2], %rs9;
	ld.global.u8 	%rs10, [%rd3+3];
	ld.global.u8 	%rs11, [%rd6+3];
	xor.b16  	%rs12, %rs11, %rs10;
	st.global.u8 	[%rd6+3], %rs12;
	ld.global.u8 	%rs13, [%rd3+4];
	ld.global.u8 	%rs14, [%rd6+4];
	xor.b16  	%rs15, %rs14, %rs13;
	st.global.u8 	[%rd6+4], %rs15;
	ld.global.u8 	%rs16, [%rd3+5];
	ld.global.u8 	%rs17, [%rd6+5];
	xor.b16  	%rs18, %rs17, %rs16;
	st.global.u8 	[%rd6+5], %rs18;
	ld.global.u8 	%rs19, [%rd3+6];
	ld.global.u8 	%rs20, [%rd6+6];
	xor.b16  	%rs21, %rs20, %rs19;
	st.global.u8 	[%rd6+6], %rs21;
	ld.global.u8 	%rs22, [%rd3+7];
	ld.global.u8 	%rs23, [%rd6+7];
	xor.b16  	%rs24, %rs23, %rs22;
	st.global.u8 	[%rd6+7], %rs24;
	ld.global.u8 	%rs25, [%rd3+8];
	ld.global.u8 	%rs26, [%rd6+8];
	xor.b16  	%rs27, %rs26, %rs25;
	st.global.u8 	[%rd6+8], %rs27;
	ld.global.u8 	%rs28, [%rd3+9];
	ld.global.u8 	%rs29, [%rd6+9];
	xor.b16  	%rs30, %rs29, %rs28;
	st.global.u8 	[%rd6+9], %rs30;
	ld.global.u8 	%rs31, [%rd3+10];
	ld.global.u8 	%rs32, [%rd6+10];
	xor.b16  	%rs33, %rs32, %rs31;
	st.global.u8 	[%rd6+10], %rs33;
	ld.global.u8 	%rs34, [%rd3+11];
	ld.global.u8 	%rs35, [%rd6+11];
	xor.b16  	%rs36, %rs35, %rs34;
	st.global.u8 	[%rd6+11], %rs36;
	ld.global.u8 	%rs37, [%rd3+12];
	ld.global.u8 	%rs38, [%rd6+12];
	xor.b16  	%rs39, %rs38, %rs37;
	st.global.u8 	[%rd6+12], %rs39;
	ld.global.u8 	%rs40, [%rd3+13];
	ld.global.u8 	%rs41, [%rd6+13];
	xor.b16  	%rs42, %rs41, %rs40;
	st.global.u8 	[%rd6+13], %rs42;
	ld.global.u8 	%rs43, [%rd3+14];
	ld.global.u8 	%rs44, [%rd6+14];
	xor.b16  	%rs45, %rs44, %rs43;
	st.global.u8 	[%rd6+14], %rs45;
	ld.global.u8 	%rs46, [%rd3+15];
	ld.global.u8 	%rs47, [%rd6+15];
	xor.b16  	%rs48, %rs47, %rs46;
	st.global.u8 	[%rd6+15], %rs48;
$L__BB0_2:
	ret;

}


// ===== COMPILED SASS (sm_100) =====

	.target	sm_100

	.elftype	@"ET_EXEC"


//--------------------- .note.nv.tkinfo           --------------------------
	.section	.note.nv.tkinfo,"",@"SHT_NOTE"
	.sectionflags	@"SHF_NOTE_NV_TKINFO"
	.tkinfo
        /*0018*/ 	.word	0x00000002
        /*0030*/ 	.string	""
        /*0030*/ 	.string	"ptxas"
        /*0030*/ 	.string	"Cuda compilation tools, release 13.0, V13.0.88"
        /*0030*/ 	.string	"Build cuda_13.0.r13.0/compiler.36424714_0"
        /*0030*/ 	.string	"-arch sm_100 -m 64 "



//--------------------- .note.nv.cuinfo           --------------------------
	.section	.note.nv.cuinfo,"",@"SHT_NOTE"
	.sectionflags	@"SHF_NOTE_NV_CUINFO"
        /*0018*/ 	.short	0x0002
        /*001a*/ 	.short	0x0064
        /*001c*/ 	.short	0x0082
	.zero		2


//--------------------- .nv.info                  --------------------------
	.section	.nv.info,"",@"SHT_CUDA_INFO"
	.align	4


	//----- nvinfo : EIATTR_REGCOUNT
	.align		4
        /*0000*/ 	.byte	0x04, 0x2f
        /*0002*/ 	.short	(.L_1 - .L_0)
	.align		4
.L_0:
        /*0004*/ 	.word	index@(_Z24AES_EncryptDecryptKernelPhS_i)
        /*0008*/ 	.word	0x00000010


	//----- nvinfo : EIATTR_FRAME_SIZE
	.align		4
.L_1:
        /*000c*/ 	.byte	0x04, 0x11
        /*000e*/ 	.short	(.L_3 - .L_2)
	.align		4
.L_2:
        /*0010*/ 	.word	index@(_Z24AES_EncryptDecryptKernelPhS_i)
        /*0014*/ 	.word	0x00000000


	//----- nvinfo : EIATTR_MIN_STACK_SIZE
	.align		4
.L_3:
        /*0018*/ 	.byte	0x04, 0x12
        /*001a*/ 	.short	(.L_5 - .L_4)
	.align		4
.L_4:
        /*001c*/ 	.word	index@(_Z24AES_EncryptDecryptKernelPhS_i)
        /*0020*/ 	.word	0x00000000
.L_5:


//--------------------- .nv.compat                --------------------------
	.section	.nv.compat,"",@"SHT_CUDA_COMPAT_INFO"
	.align	4
        /*0000*/ 	.byte	0x02, 0x09, 0x00, 0x00, 0x02, 0x02, 0x01, 0x00, 0x02, 0x05, 0x05, 0x00, 0x03, 0x07, 0x01, 0x01
        /*0010*/ 	.byte	0x02, 0x03, 0x00, 0x00, 0x02, 0x06, 0x01, 0x00, 0x04, 0x0b, 0x08, 0x00, 0x09, 0x00, 0x00, 0x00
        /*0020*/ 	.byte	0x00, 0x00, 0x00, 0x00


//--------------------- .nv.info._Z24AES_EncryptDecryptKernelPhS_i --------------------------
	.section	.nv.info._Z24AES_EncryptDecryptKernelPhS_i,"",@"SHT_CUDA_INFO"
	.sectionflags	@""
	.align	4


	//----- nvinfo : EIATTR_CUDA_API_VERSION
	.align		4
        /*0000*/ 	.byte	0x04, 0x37
        /*0002*/ 	.short	(.L_7 - .L_6)
.L_6:
        /*0004*/ 	.word	0x00000082


	//----- nvinfo : EIATTR_KPARAM_INFO
	.align		4
.L_7:
        /*0008*/ 	.byte	0x04, 0x17
        /*000a*/ 	.short	(.L_9 - .L_8)
.L_8:
        /*000c*/ 	.word	0x00000000
        /*0010*/ 	.short	0x0002
        /*0012*/ 	.short	0x0010
        /*0014*/ 	.byte	0x00, 0xf0, 0x11, 0x00


	//----- nvinfo : EIATTR_KPARAM_INFO
	.align		4
.L_9:
        /*0018*/ 	.byte	0x04, 0x17
        /*001a*/ 	.short	(.L_11 - .L_10)
.L_10:
        /*001c*/ 	.word	0x00000000
        /*0020*/ 	.short	0x0001
        /*0022*/ 	.short	0x0008
        /*0024*/ 	.byte	0x00, 0xf5, 0x21, 0x00


	//----- nvinfo : EIATTR_KPARAM_INFO
	.align		4
.L_11:
        /*0028*/ 	.byte	0x04, 0x17
        /*002a*/ 	.short	(.L_13 - .L_12)
.L_12:
        /*002c*/ 	.word	0x00000000
        /*0030*/ 	.short	0x0000
        /*0032*/ 	.short	0x0000
        /*0034*/ 	.byte	0x00, 0xf5, 0x21, 0x00


	//----- nvinfo : EIATTR_SPARSE_MMA_MASK
	.align		4
.L_13:
        /*0038*/ 	.byte	0x03, 0x50
        /*003a*/ 	.short	0x0000


	//----- nvinfo : EIATTR_MAXREG_COUNT
	.align		4
        /*003c*/ 	.byte	0x03, 0x1b
        /*003e*/ 	.short	0x00ff


	//----- nvinfo : EIATTR_MERCURY_ISA_VERSION
	.align		4
        /*0040*/ 	.byte	0x03, 0x5f
        /*0042*/ 	.short	0x0101


	//----- nvinfo : EIATTR_VRC_CTA_INIT_COUNT
	.align		4
        /*0044*/ 	.byte	0x02, 0x4a
	.zero		1
	.zero		1


	//----- nvinfo : EIATTR_EXIT_INSTR_OFFSETS
	.align		4
        /*0048*/ 	.byte	0x04, 0x1c
        /*004a*/ 	.short	(.L_15 - .L_14)


	//   ....[0]....
.L_14:
        /*004c*/ 	.word	0x00000070


	//   ....[1]....
        /*0050*/ 	.word	0x000004e0


	//----- nvinfo : EIATTR_CBANK_PARAM_SIZE
	.align		4
.L_15:
        /*0054*/ 	.byte	0x03, 0x19
        /*0056*/ 	.short	0x0014


	//----- nvinfo : EIATTR_PARAM_CBANK
	.align		4
        /*0058*/ 	.byte	0x04, 0x0a
        /*005a*/ 	.short	(.L_17 - .L_16)
	.align		4
.L_16:
        /*005c*/ 	.word	index@(.nv.constant0._Z24AES_EncryptDecryptKernelPhS_i)
        /*0060*/ 	.short	0x0380
        /*0062*/ 	.short	0x0014


	//----- nvinfo : EIATTR_SW_WAR
	.align		4
.L_17:
        /*0064*/ 	.byte	0x04, 0x36
        /*0066*/ 	.short	(.L_19 - .L_18)
.L_18:
        /*0068*/ 	.word	0x00000008
.L_19:


//--------------------- .nv.callgraph             --------------------------
	.section	.nv.callgraph,"",@"SHT_CUDA_CALLGRAPH"
	.align	4
	.sectionentsize	8
	.align		4
        /*0000*/ 	.word	0x00000000
	.align		4
        /*0004*/ 	.word	0xffffffff
	.align		4
        /*0008*/ 	.word	0x00000000
	.align		4
        /*000c*/ 	.word	0xfffffffe
	.align		4
        /*0010*/ 	.word	0x00000000
	.align		4
        /*0014*/ 	.word	0xfffffffd
	.align		4
        /*0018*/ 	.word	0x00000000
	.align		4
        /*001c*/ 	.word	0xfffffffc


//--------------------- .text._Z24AES_EncryptDecryptKernelPhS_i --------------------------
	.section	.text._Z24AES_EncryptDecryptKernelPhS_i,"ax",@progbits
	.align	128
        .global         _Z24AES_EncryptDecryptKernelPhS_i
        .type           _Z24AES_EncryptDecryptKernelPhS_i,@function
        .size           _Z24AES_EncryptDecryptKernelPhS_i,(.L_x_1 - _Z24AES_EncryptDecryptKernelPhS_i)
        .other          _Z24AES_EncryptDecryptKernelPhS_i,@"STO_CUDA_ENTRY STV_DEFAULT"
_Z24AES_EncryptDecryptKernelPhS_i:
.text._Z24AES_EncryptDecryptKernelPhS_i:
[----:B------:R-:W-:Y:S01]  /*0000*/  LDC R1, c[0x0][0x37c] ;  /* 0x0000df00ff017b82 */ /* 0x000fe20000000800 */
[----:B------:R-:W0:Y:S07]  /*0010*/  S2R R3, SR_TID.X ;  /* 0x0000000000037919 */ /* 0x000e2e0000002100 */
[----:B------:R-:W0:Y:S01]  /*0020*/  S2UR UR4, SR_CTAID.X ;  /* 0x00000000000479c3 */ /* 0x000e220000002500 */
[----:B------:R-:W1:Y:S07]  /*0030*/  LDCU UR5, c[0x0][0x390] ;  /* 0x00007200ff0577ac */ /* 0x000e6e0008000800 */
[----:B------:R-:W0:Y:S02]  /*0040*/  LDC R0, c[0x0][0x360] ;  /* 0x0000d800ff007b82 */ /* 0x000e240000000800 */
[----:B0-----:R-:W-:-:S05]  /*0050*/  IMAD R0, R0, UR4, R3 ;  /* 0x0000000400007c24 */ /* 0x001fca000f8e0203 */
[----:B-1----:R-:W-:-:S13]  /*0060*/  ISETP.GE.AND P0, PT, R0, UR5, PT ;  /* 0x0000000500007c0c */ /* 0x002fda000bf06270 */
[----:B------:R-:W-:Y:S05]  /*0070*/  @P0 EXIT ;  /* 0x000000000000094d */ /* 0x000fea0003800000 */
[----:B------:R-:W0:Y:S01]  /*0080*/  LDCU.64 UR6, c[0x0][0x380] ;  /* 0x00007000ff0677ac */ /* 0x000e220008000a00 */
[----:B------:R-:W1:Y:S01]  /*0090*/  LDC.64 R2, c[0x0][0x388] ;  /* 0x0000e200ff027b82 */ /* 0x000e620000000a00 */
[----:B------:R-:W-:Y:S01]  /*00a0*/  IMAD.SHL.U32 R0, R0, 0x10, RZ ;  /* 0x0000001000007824 */ /* 0x000fe200078e00ff */
[----:B------:R-:W1:Y:S04]  /*00b0*/  LDCU.64 UR4, c[0x0][0x358] ;  /* 0x00006b00ff0477ac */ /* 0x000e680008000a00 */
[----:B0-----:R-:W-:-:S04]  /*00c0*/  IADD3 R4, P0, PT, R0, UR6, RZ ;  /* 0x0000000600047c10 */ /* 0x001fc8000ff1e0ff */
[----:B------:R-:W-:Y:S02]  /*00d0*/  LEA.HI.X.SX32 R5, R0, UR7, 0x1, P0 ;  /* 0x0000000700057c11 */ /* 0x000fe400080f0eff */
[----:B-1----:R-:W2:Y:S04]  /*00e0*/  LDG.E.U8 R0, desc[UR4][R2.64] ;  /* 0x0000000402007981 */ /* 0x002ea8000c1e1100 */
[----:B------:R-:W2:Y:S04]  /*00f0*/  LDG.E.U8 R7, desc[UR4][R4.64] ;  /* 0x0000000404077981 */ /* 0x000ea8000c1e1100 */
[----:B------:R-:W3:Y:S04]  /*0100*/  LDG.E.U8 R9, desc[UR4][R4.64+0x1] ;  /* 0x0000010404097981 */ /* 0x000ee8000c1e1100 */
[----:B------:R-:W4:Y:S04]  /*0110*/  LDG.E.U8 R11, desc[UR4][R4.64+0x2] ;  /* 0x00000204040b7981 */ /* 0x000f28000c1e1100 */
[----:B------:R-:W5:Y:S01]  /*0120*/  LDG.E.U8 R13, desc[UR4][R4.64+0x3] ;  /* 0x00000304040d7981 */ /* 0x000f62000c1e1100 */
[----:B--2---:R-:W-:-:S05]  /*0130*/  LOP3.LUT R7, R7, R0, RZ, 0x3c, !PT ;  /* 0x0000000007077212 */ /* 0x004fca00078e3cff */
[----:B------:R0:W-:Y:S04]  /*0140*/  STG.E.U8 desc[UR4][R4.64], R7 ;  /* 0x0000000704007986 */ /* 0x0001e8000c101104 */
[----:B------:R-:W3:Y:S04]  /*0150*/  LDG.E.U8 R0, desc[UR4][R2.64+0x1] ;  /* 0x0000010402007981 */ /* 0x000ee8000c1e1100 */
[----:B0-----:R-:W2:Y:S01]  /*0160*/  LDG.E.U8 R7, desc[UR4][R4.64+0x4] ;  /* 0x0000040404077981 */ /* 0x001ea2000c1e1100 */
[----:B---3--:R-:W-:-:S05]  /*0170*/  LOP3.LUT R9, R9, R0, RZ, 0x3c, !PT ;  /* 0x0000000009097212 */ /* 0x008fca00078e3cff */
[----:B------:R0:W-:Y:S04]  /*0180*/  STG.E.U8 desc[UR4][R4.64+0x1], R9 ;  /* 0x0000010904007986 */ /* 0x0001e8000c101104 */
[----:B------:R-:W4:Y:S04]  /*0190*/  LDG.E.U8 R0, desc[UR4][R2.64+0x2] ;  /* 0x0000020402007981 */ /* 0x000f28000c1e1100 */
[----:B0-----:R-:W3:Y:S01]  /*01a0*/  LDG.E.U8 R9, desc[UR4][R4.64+0x5] ;  /* 0x0000050404097981 */ /* 0x001ee2000c1e1100 */
[----:B----4-:R-:W-:-:S05]  /*01b0*/  LOP3.LUT R11, R11, R0, RZ, 0x3c, !PT ;  /* 0x000000000b0b7212 */ /* 0x010fca00078e3cff */
[----:B------:R0:W-:Y:S04]  /*01c0*/  STG.E.U8 desc[UR4][R4.64+0x2], R11 ;  /* 0x0000020b04007986 */ /* 0x0001e8000c101104 */
[----:B------:R-:W5:Y:S04]  /*01d0*/  LDG.E.U8 R0, desc[UR4][R2.64+0x3] ;  /* 0x0000030402007981 */ /* 0x000f68000c1e1100 */
[----:B0-----:R-:W4:Y:S01]  /*01e0*/  LDG.E.U8 R11, desc[UR4][R4.64+0x6] ;  /* 0x00000604040b7981 */ /* 0x001f22000c1e1100 */
[----:B-----5:R-:W-:-:S05]  /*01f0*/  LOP3.LUT R13, R13, R0, RZ, 0x3c, !PT ;  /* 0x000000000d0d7212 */ /* 0x020fca00078e3cff */
[----:B------:R0:W-:Y:S04]  /*0200*/  STG.E.U8 desc[UR4][R4.64+0x3], R13 ;  /* 0x0000030d04007986 */ /* 0x0001e8000c101104 */
[----:B------:R-:W2:Y:S04]  /*0210*/  LDG.E.U8 R0, desc[UR4][R2.64+0x4] ;  /* 0x0000040402007981 */ /* 0x000ea8000c1e1100 */
[----:B0-----:R-:W5:Y:S01]  /*0220*/  LDG.E.U8 R13, desc[UR4][R4.64+0x7] ;  /* 0x00000704040d7981 */ /* 0x001f62000c1e1100 */
        /* <DEDUP_REMOVED lines=33> */
[----:B------:R-:W-:Y:S04]  /*0440*/  STG.E.U8 desc[UR4][R4.64+0xc], R7 ;  /* 0x00000c0704007986 */ /* 0x000fe8000c101104 */
[----:B------:R-:W3:Y:S02]  /*0450*/  LDG.E.U8 R0, desc[UR4][R2.64+0xd] ;  /* 0x00000d0402007981 */ /* 0x000ee4000c1e1100 */
[----:B---3--:R-:W-:-:S05]  /*0460*/  LOP3.LUT R9, R9, R0, RZ, 0x3c, !PT ;  /* 0x0000000009097212 */ /* 0x008fca00078e3cff */
[----:B------:R-:W-:Y:S04]  /*0470*/  STG.E.U8 desc[UR4][R4.64+0xd], R9 ;  /* 0x00000d0904007986 */ /* 0x000fe8000c101104 */
[----:B------:R-:W4:Y:S02]  /*0480*/  LDG.E.U8 R0, desc[UR4][R2.64+0xe] ;  /* 0x00000e0402007981 */ /* 0x000f24000c1e1100 */
[----:B----4-:R-:W-:-:S05]  /*0490*/  LOP3.LUT R11, R11, R0, RZ, 0x3c, !PT ;  /* 0x000000000b0b7212 */ /* 0x010fca00078e3cff */
[----:B------:R-:W-:Y:S04]  /*04a0*/  STG.E.U8 desc[UR4][R4.64+0xe], R11 ;  /* 0x00000e0b04007986 */ /* 0x000fe8000c101104 */
[----:B------:R-:W5:Y:S02]  /*04b0*/  LDG.E.U8 R0, desc[UR4][R2.64+0xf] ;  /* 0x00000f0402007981 */ /* 0x000f64000c1e1100 */
[----:B-----5:R-:W-:-:S05]  /*04c0*/  LOP3.LUT R13, R13, R0, RZ, 0x3c, !PT ;  /* 0x000000000d0d7212 */ /* 0x020fca00078e3cff */
[----:B------:R-:W-:Y:S01]  /*04d0*/  STG.E.U8 desc[UR4][R4.64+0xf], R13 ;  /* 0x00000f0d04007986 */ /* 0x000fe2000c101104 */
[----:B------:R-:W-:Y:S05]  /*04e0*/  EXIT ;  /* 0x000000000000794d */ /* 0x000fea0003800000 */
.L_x_0:
[----:B------:R-:W-:-:S00]  /*04f0*/  BRA `(.L_x_0) ;  /* 0xfffffffc00fc7947 */ /* 0x000fc0000383ffff */
[----:B------:R-:W-:-:S00]  /*0500*/  NOP ;  /* 0x0000000000007918 */ /* 0x000fc00000000000 */
[----:B------:R-:W-:-:S00]  /*0510*/  NOP ;  /* 0x0000000000007918 */ /* 0x000fc00000000000 */
[----:B------:R-:W-:-:S00]  /*0520*/  NOP ;  /* 0x0000000000007918 */ /* 0x000fc00000000000 */
[----:B------:R-:W-:-:S00]  /*0530*/  NOP ;  /* 0x0000000000007918 */ /* 0x000fc00000000000 */
[----:B------:R-:W-:-:S00]  /*0540*/  NOP ;  /* 0x0000000000007918 */ /* 0x000fc00000000000 */
[----:B------:R-:W-:-:S00]  /*0550*/  NOP ;  /* 0x0000000000007918 */ /* 0x000fc00000000000 */
[----:B------:R-:W-:-:S00]  /*0560*/  NOP ;  /* 0x0000000000007918 */ /* 0x000fc00000000000 */
[----:B------:R-:W-:-:S00]  /*0570*/  NOP ;  /* 0x0000000000007918 */ /* 0x000fc00000000000 */
.L_x_1:


//--------------------- .nv.shared.reserved.0     --------------------------
	.section	.nv.shared.reserved.0,"aw",@nobits
	.weak		__nv_reservedSMEM_offset_0_alias
	.size		__nv_reservedSMEM_offset_0_alias, 0, 64
	.other		__nv_reservedSMEM_offset_0_alias,@"STO_CUDA_RESERVED_SHARED STV_DEFAULT"
__nv_reservedSMEM_offset_0_alias:
	.zero		0
	.zero		64


//--------------------- .nv.constant0._Z24AES_EncryptDecryptKernelPhS_i --------------------------
	.section	.nv.constant0._Z24AES_EncryptDecryptKernelPhS_i,"a",@progbits
	.sectionflags	@""
	.align	4
.nv.constant0._Z24AES_EncryptDecryptKernelPhS_i:
	.zero		916


//--------------------- SYMBOLS --------------------------

	.type		.nv.reservedSmem.offset0,@object
	.size		.nv.reservedSmem.offset0,0x4
